//
// Generated by NVIDIA NVVM Compiler
//
// Compiler Build ID: CL-36424714
// Cuda compilation tools, release 13.0, V13.0.88
// Based on NVVM 20.0.0
//

.version 9.0
.target sm_100
.address_size 64

	// .globl	_Z13render_kernelPh
.const .align 4 .b8 d_spheres[560];

.visible .entry _Z13render_kernelPh(
	.param .u64 .ptr .align 1 _Z13render_kernelPh_param_0
)
{
	.reg .pred 	%p<13>;
	.reg .b16 	%rs<2>;
	.reg .b32 	%r<20>;
	.reg .b32 	%f<152>;
	.reg .b64 	%rd<10>;

	ld.param.u64 	%rd3, [_Z13render_kernelPh_param_0];
	mov.u32 	%r5, %ctaid.x;
	mov.u32 	%r6, %ntid.x;
	mov.u32 	%r7, %tid.x;
	mad.lo.s32 	%r1, %r5, %r6, %r7;
	mov.u32 	%r8, %ctaid.y;
	mov.u32 	%r9, %ntid.y;
	mov.u32 	%r10, %tid.y;
	mad.lo.s32 	%r11, %r8, %r9, %r10;
	setp.gt.s32 	%p1, %r1, 2047;
	setp.gt.u32 	%p2, %r11, 2047;
	or.pred  	%p3, %p1, %p2;
	@%p3 bra 	$L__BB0_20;
	cvt.rn.f32.s32 	%f67, %r1;
	add.f32 	%f1, %f67, 0fC4800000;
	cvt.rn.f32.u32 	%f68, %r11;
	mov.u64 	%rd5, d_spheres;
	add.s64 	%rd9, %rd5, 56;
	add.f32 	%f2, %f68, 0fC4800000;
	mov.f32 	%f132, 0f00000000;
	mov.f32 	%f133, 0fD09502F9;
	mov.b32 	%r19, 0;
	mov.f32 	%f131, %f132;
	mov.f32 	%f130, %f132;
$L__BB0_2:
	ld.const.f32 	%f70, [%rd9+-40];
	sub.f32 	%f71, %f1, %f70;
	ld.const.f32 	%f72, [%rd9+-36];
	sub.f32 	%f73, %f2, %f72;
	ld.const.f32 	%f8, [%rd9+-44];
	mul.f32 	%f9, %f8, %f8;
	mul.f32 	%f74, %f73, %f73;
	fma.rn.f32 	%f10, %f71, %f71, %f74;
	setp.geu.f32 	%p4, %f10, %f9;
	mov.f32 	%f129, 0fD09502F9;
	@%p4 bra 	$L__BB0_4;
	sub.f32 	%f75, %f9, %f10;
	sqrt.rn.f32 	%f76, %f75;
	div.rn.f32 	%f128, %f76, %f8;
	ld.const.f32 	%f77, [%rd9+-32];
	add.f32 	%f129, %f76, %f77;
$L__BB0_4:
	setp.leu.f32 	%p5, %f129, %f133;
	@%p5 bra 	$L__BB0_6;
	ld.const.f32 	%f78, [%rd9+-56];
	mul.f32 	%f130, %f128, %f78;
	ld.const.f32 	%f79, [%rd9+-52];
	mul.f32 	%f131, %f128, %f79;
	ld.const.f32 	%f80, [%rd9+-48];
	mul.f32 	%f132, %f128, %f80;
	mov.f32 	%f133, %f129;
$L__BB0_6:
	ld.const.f32 	%f82, [%rd9+-12];
	sub.f32 	%f83, %f1, %f82;
	ld.const.f32 	%f84, [%rd9+-8];
	sub.f32 	%f85, %f2, %f84;
	ld.const.f32 	%f22, [%rd9+-16];
	mul.f32 	%f23, %f22, %f22;
	mul.f32 	%f86, %f85, %f85;
	fma.rn.f32 	%f24, %f83, %f83, %f86;
	setp.geu.f32 	%p6, %f24, %f23;
	mov.f32 	%f135, 0fD09502F9;
	@%p6 bra 	$L__BB0_8;
	sub.f32 	%f87, %f23, %f24;
	sqrt.rn.f32 	%f88, %f87;
	div.rn.f32 	%f128, %f88, %f22;
	ld.const.f32 	%f89, [%rd9+-4];
	add.f32 	%f135, %f88, %f89;
$L__BB0_8:
	setp.leu.f32 	%p7, %f135, %f133;
	@%p7 bra 	$L__BB0_10;
	ld.const.f32 	%f90, [%rd9+-28];
	mul.f32 	%f130, %f128, %f90;
	ld.const.f32 	%f91, [%rd9+-24];
	mul.f32 	%f131, %f128, %f91;
	ld.const.f32 	%f92, [%rd9+-20];
	mul.f32 	%f132, %f128, %f92;
	mov.f32 	%f133, %f135;
$L__BB0_10:
	ld.const.f32 	%f94, [%rd9+16];
	sub.f32 	%f95, %f1, %f94;
	ld.const.f32 	%f96, [%rd9+20];
	sub.f32 	%f97, %f2, %f96;
	ld.const.f32 	%f36, [%rd9+12];
	mul.f32 	%f37, %f36, %f36;
	mul.f32 	%f98, %f97, %f97;
	fma.rn.f32 	%f38, %f95, %f95, %f98;
	setp.geu.f32 	%p8, %f38, %f37;
	mov.f32 	%f141, 0fD09502F9;
	@%p8 bra 	$L__BB0_12;
	sub.f32 	%f99, %f37, %f38;
	sqrt.rn.f32 	%f100, %f99;
	div.rn.f32 	%f128, %f100, %f36;
	ld.const.f32 	%f101, [%rd9+24];
	add.f32 	%f141, %f100, %f101;
$L__BB0_12:
	setp.leu.f32 	%p9, %f141, %f133;
	@%p9 bra 	$L__BB0_14;
	ld.const.f32 	%f102, [%rd9];
	mul.f32 	%f130, %f128, %f102;
	ld.const.f32 	%f103, [%rd9+4];
	mul.f32 	%f131, %f128, %f103;
	ld.const.f32 	%f104, [%rd9+8];
	mul.f32 	%f132, %f128, %f104;
	mov.f32 	%f133, %f141;
$L__BB0_14:
	ld.const.f32 	%f106, [%rd9+44];
	sub.f32 	%f107, %f1, %f106;
	ld.const.f32 	%f108, [%rd9+48];
	sub.f32 	%f109, %f2, %f108;
	ld.const.f32 	%f50, [%rd9+40];
	mul.f32 	%f51, %f50, %f50;
	mul.f32 	%f110, %f109, %f109;
	fma.rn.f32 	%f52, %f107, %f107, %f110;
	setp.geu.f32 	%p10, %f52, %f51;
	mov.f32 	%f147, 0fD09502F9;
	@%p10 bra 	$L__BB0_16;
	sub.f32 	%f111, %f51, %f52;
	sqrt.rn.f32 	%f112, %f111;
	div.rn.f32 	%f128, %f112, %f50;
	ld.const.f32 	%f113, [%rd9+52];
	add.f32 	%f147, %f112, %f113;
$L__BB0_16:
	setp.leu.f32 	%p11, %f147, %f133;
	@%p11 bra 	$L__BB0_18;
	ld.const.f32 	%f114, [%rd9+28];
	mul.f32 	%f130, %f128, %f114;
	ld.const.f32 	%f115, [%rd9+32];
	mul.f32 	%f131, %f128, %f115;
	ld.const.f32 	%f116, [%rd9+36];
	mul.f32 	%f132, %f128, %f116;
	mov.f32 	%f133, %f147;
$L__BB0_18:
	add.s32 	%r19, %r19, 4;
	add.s64 	%rd9, %rd9, 112;
	setp.ne.s32 	%p12, %r19, 20;
	@%p12 bra 	$L__BB0_2;
	cvt.sat.f32.f32 	%f117, %f130;
	mul.f32 	%f118, %f117, 0f437F0000;
	cvt.rzi.u32.f32 	%r13, %f118;
	shl.b32 	%r14, %r11, 13;
	shl.b32 	%r15, %r1, 2;
	add.s32 	%r16, %r14, %r15;
	cvt.s64.s32 	%rd6, %r16;
	cvta.to.global.u64 	%rd7, %rd3;
	add.s64 	%rd8, %rd7, %rd6;
	st.global.u8 	[%rd8], %r13;
	cvt.sat.f32.f32 	%f119, %f131;
	mul.f32 	%f120, %f119, 0f437F0000;
	cvt.rzi.u32.f32 	%r17, %f120;
	st.global.u8 	[%rd8+1], %r17;
	cvt.sat.f32.f32 	%f121, %f132;
	mul.f32 	%f122, %f121, 0f437F0000;
	cvt.rzi.u32.f32 	%r18, %f122;
	st.global.u8 	[%rd8+2], %r18;
	mov.b16 	%rs1, 255;
	st.global.u8 	[%rd8+3], %rs1;
$L__BB0_20:
	ret;

}


// ===== COMPILED SASS (sm_100) =====

	.target	sm_100

	.elftype	@"ET_EXEC"


//--------------------- .note.nv.tkinfo           --------------------------
	.section	.note.nv.tkinfo,"",@"SHT_NOTE"
	.sectionflags	@"SHF_NOTE_NV_TKINFO"
	.tkinfo
        /*0018*/ 	.word	0x00000002
        /*0030*/ 	.string	""
        /*0030*/ 	.string	"ptxas"
        /*0030*/ 	.string	"Cuda compilation tools, release 13.0, V13.0.88"
        /*0030*/ 	.string	"Build cuda_13.0.r13.0/compiler.36424714_0"
        /*0030*/ 	.string	"-arch sm_100 -m 64 "



//--------------------- .note.nv.cuinfo           --------------------------
	.section	.note.nv.cuinfo,"",@"SHT_NOTE"
	.sectionflags	@"SHF_NOTE_NV_CUINFO"
        /*0018*/ 	.short	0x0002
        /*001a*/ 	.short	0x0064
        /*001c*/ 	.short	0x0082
	.zero		2


//--------------------- .nv.info                  --------------------------
	.section	.nv.info,"",@"SHT_CUDA_INFO"
	.align	4


	//----- nvinfo : EIATTR_REGCOUNT
	.align		4
        /*0000*/ 	.byte	0x04, 0x2f
        /*0002*/ 	.short	(.L_2 - .L_1)
	.align		4
.L_1:
        /*0004*/ 	.word	index@(_Z13render_kernelPh)
        /*0008*/ 	.word	0x00000018


	//----- nvinfo : EIATTR_FRAME_SIZE
	.align		4
.L_2:
        /*000c*/ 	.byte	0x04, 0x11
        /*000e*/ 	.short	(.L_4 - .L_3)
	.align		4
.L_3:
        /*0010*/ 	.word	index@($__internal_1_$__cuda_sm3x_div_rn_noftz_f32_slowpath)
        /*0014*/ 	.word	0x00000000


	//----- nvinfo : EIATTR_FRAME_SIZE
	.align		4
.L_4:
        /*0018*/ 	.byte	0x04, 0x11
        /*001a*/ 	.short	(.L_6 - .L_5)
	.align		4
.L_5:
        /*001c*/ 	.word	index@($__internal_0_$__cuda_sm20_sqrt_rn_f32_slowpath)
        /*0020*/ 	.word	0x00000000


	//----- nvinfo : EIATTR_FRAME_SIZE
	.align		4
.L_6:
        /*0024*/ 	.byte	0x04, 0x11
        /*0026*/ 	.short	(.L_8 - .L_7)
	.align		4
.L_7:
        /*0028*/ 	.word	index@(_Z13render_kernelPh)
        /*002c*/ 	.word	0x00000000


	//----- nvinfo : EIATTR_MIN_STACK_SIZE
	.align		4
.L_8:
        /*0030*/ 	.byte	0x04, 0x12
        /*0032*/ 	.short	(.L_10 - .L_9)
	.align		4
.L_9:
        /*0034*/ 	.word	index@(_Z13render_kernelPh)
        /*0038*/ 	.word	0x00000000
.L_10:


//--------------------- .nv.compat                --------------------------
	.section	.nv.compat,"",@"SHT_CUDA_COMPAT_INFO"
	.align	4
        /*0000*/ 	.byte	0x02, 0x09, 0x00, 0x00, 0x02, 0x02, 0x01, 0x00, 0x02, 0x05, 0x05, 0x00, 0x03, 0x07, 0x01, 0x01
        /*0010*/ 	.byte	0x02, 0x03, 0x00, 0x00, 0x02, 0x06, 0x01, 0x00, 0x04, 0x0b, 0x08, 0x00, 0x01, 0x00, 0x00, 0x00
        /*0020*/ 	.byte	0x00, 0x00, 0x00, 0x00


//--------------------- .nv.info._Z13render_kernelPh --------------------------
	.section	.nv.info._Z13render_kernelPh,"",@"SHT_CUDA_INFO"
	.sectionflags	@""
	.align	4


	//----- nvinfo : EIATTR_CUDA_API_VERSION
	.align		4
        /*0000*/ 	.byte	0x04, 0x37
        /*0002*/ 	.short	(.L_12 - .L_11)
.L_11:
        /*0004*/ 	.word	0x00000082


	//----- nvinfo : EIATTR_KPARAM_INFO
	.align		4
.L_12:
        /*0008*/ 	.byte	0x04, 0x17
        /*000a*/ 	.short	(.L_14 - .L_13)
.L_13:
        /*000c*/ 	.word	0x00000000
        /*0010*/ 	.short	0x0000
        /*0012*/ 	.short	0x0000
        /*0014*/ 	.byte	0x00, 0xf5, 0x21, 0x00


	//----- nvinfo : EIATTR_SPARSE_MMA_MASK
	.align		4
.L_14:
        /*0018*/ 	.byte	0x03, 0x50
        /*001a*/ 	.short	0x0000


	//----- nvinfo : EIATTR_MAXREG_COUNT
	.align		4
        /*001c*/ 	.byte	0x03, 0x1b
        /*001e*/ 	.short	0x00ff


	//----- nvinfo : EIATTR_MERCURY_ISA_VERSION
	.align		4
        /*0020*/ 	.byte	0x03, 0x5f
        /*0022*/ 	.short	0x0101


	//----- nvinfo : EIATTR_VRC_CTA_INIT_COUNT
	.align		4
        /*0024*/ 	.byte	0x02, 0x4a
	.zero		1
	.zero		1


	//----- nvinfo : EIATTR_EXIT_INSTR_OFFSETS
	.align		4
        /*0028*/ 	.byte	0x04, 0x1c
        /*002a*/ 	.short	(.L_16 - .L_15)


	//   ....[0]....
.L_15:
        /*002c*/ 	.word	0x000000b0


	//   ....[1]....
        /*0030*/ 	.word	0x00000f70


	//----- nvinfo : EIATTR_CRS_STACK_SIZE
	.align		4
.L_16:
        /*0034*/ 	.byte	0x04, 0x1e
        /*0036*/ 	.short	(.L_18 - .L_17)
.L_17:
        /*0038*/ 	.word	0x00000000


	//----- nvinfo : EIATTR_CBANK_PARAM_SIZE
	.align		4
.L_18:
        /*003c*/ 	.byte	0x03, 0x19
        /*003e*/ 	.short	0x0008


	//----- nvinfo : EIATTR_PARAM_CBANK
	.align		4
        /*0040*/ 	.byte	0x04, 0x0a
        /*0042*/ 	.short	(.L_20 - .L_19)
	.align		4
.L_19:
        /*0044*/ 	.word	index@(.nv.constant0._Z13render_kernelPh)
        /*0048*/ 	.short	0x0380
        /*004a*/ 	.short	0x0008


	//----- nvinfo : EIATTR_SW_WAR
	.align		4
.L_20:
        /*004c*/ 	.byte	0x04, 0x36
        /*004e*/ 	.short	(.L_22 - .L_21)
.L_21:
        /*0050*/ 	.word	0x00000008
.L_22:


//--------------------- .nv.callgraph             --------------------------
	.section	.nv.callgraph,"",@"SHT_CUDA_CALLGRAPH"
	.align	4
	.sectionentsize	8
	.align		4
        /*0000*/ 	.word	0x00000000
	.align		4
        /*0004*/ 	.word	0xffffffff
	.align		4
        /*0008*/ 	.word	0x00000000
	.align		4
        /*000c*/ 	.word	0xfffffffe
	.align		4
        /*0010*/ 	.word	0x00000000
	.align		4
        /*0014*/ 	.word	0xfffffffd
	.align		4
        /*0018*/ 	.word	0x00000000
	.align		4
        /*001c*/ 	.word	0xfffffffc


//--------------------- .nv.constant3             --------------------------
	.section	.nv.constant3,"a",@progbits
	.align	4
.nv.constant3:
	.type		d_spheres,@object
	.size		d_spheres,(.L_0 - d_spheres)
d_spheres:
	.zero		560
.L_0:


//--------------------- .text._Z13render_kernelPh --------------------------
	.section	.text._Z13render_kernelPh,"ax",@progbits
	.align	128
        .global         _Z13render_kernelPh
        .type           _Z13render_kernelPh,@function
        .size           _Z13render_kernelPh,(.L_x_43 - _Z13render_kernelPh)
        .other          _Z13render_kernelPh,@"STO_CUDA_ENTRY STV_DEFAULT"
_Z13render_kernelPh:
.text._Z13render_kernelPh:
[----:B------:R-:W-:Y:S01]  /*0000*/  LDC R1, c[0x0][0x37c] ;  /* 0x0000df00ff017b82 */ /* 0x000fe20000000800 */
[----:B------:R-:W0:Y:S07]  /*0010*/  S2R R3, SR_TID.Y ;  /* 0x0000000000037919 */ /* 0x000e2e0000002200 */
[----:B------:R-:W1:Y:S01]  /*0020*/  LDC R5, c[0x0][0x360] ;  /* 0x0000d800ff057b82 */ /* 0x000e620000000800 */
[----:B------:R-:W1:Y:S07]  /*0030*/  S2R R0, SR_TID.X ;  /* 0x0000000000007919 */ /* 0x000e6e0000002100 */
[----:B------:R-:W0:Y:S08]  /*0040*/  S2UR UR5, SR_CTAID.Y ;  /* 0x00000000000579c3 */ /* 0x000e300000002600 */
[----:B------:R-:W0:Y:S08]  /*0050*/  LDC R4, c[0x0][0x364] ;  /* 0x0000d900ff047b82 */ /* 0x000e300000000800 */
[----:B------:R-:W1:Y:S01]  /*0060*/  S2UR UR4, SR_CTAID.X ;  /* 0x00000000000479c3 */ /* 0x000e620000002500 */
[----:B0-----:R-:W-:-:S05]  /*0070*/  IMAD R4, R4, UR5, R3 ;  /* 0x0000000504047c24 */ /* 0x001fca000f8e0203 */
[----:B------:R-:W-:Y:S01]  /*0080*/  ISETP.GT.U32.AND P0, PT, R4, 0x7ff, PT ;  /* 0x000007ff0400780c */ /* 0x000fe20003f04070 */
[----:B-1----:R-:W-:-:S05]  /*0090*/  IMAD R5, R5, UR4, R0 ;  /* 0x0000000405057c24 */ /* 0x002fca000f8e0200 */
[----:B------:R-:W-:-:S13]  /*00a0*/  ISETP.GT.OR P0, PT, R5, 0x7ff, P0 ;  /* 0x000007ff0500780c */ /* 0x000fda0000704670 */
[----:B------:R-:W-:Y:S05]  /*00b0*/  @P0 EXIT ;  /* 0x000000000000094d */ /* 0x000fea0003800000 */
[----:B------:R-:W-:Y:S01]  /*00c0*/  I2FP.F32.S32 R11, R5 ;  /* 0x00000005000b7245 */ /* 0x000fe20000201400 */
[----:B------:R-:W-:Y:S01]  /*00d0*/  HFMA2 R6, -RZ, RZ, 0, 3.337860107421875e-06 ;  /* 0x00000038ff067431 */ /* 0x000fe200000001ff */
[----:B------:R-:W-:Y:S01]  /*00e0*/  I2FP.F32.U32 R12, R4 ;  /* 0x00000004000c7245 */ /* 0x000fe20000201000 */
[----:B------:R-:W-:Y:S01]  /*00f0*/  HFMA2 R8, -RZ, RZ, -36.65625, 4.5359134674072265625e-05 ;  /* 0xd09502f9ff087431 */ /* 0x000fe200000001ff */
[----:B------:R-:W-:Y:S01]  /*0100*/  MOV R7, RZ ;  /* 0x000000ff00077202 */ /* 0x000fe20000000f00 */
[----:B------:R-:W-:Y:S01]  /*0110*/  IMAD.MOV.U32 R9, RZ, RZ, RZ ;  /* 0x000000ffff097224 */ /* 0x000fe200078e00ff */
[----:B------:R-:W-:Y:S01]  /*0120*/  MOV R10, RZ ;  /* 0x000000ff000a7202 */ /* 0x000fe20000000f00 */
[----:B------:R-:W-:Y:S01]  /*0130*/  FADD R11, R11, -1024 ;  /* 0xc48000000b0b7421 */ /* 0x000fe20000000000 */
[----:B------:R-:W-:Y:S01]  /*0140*/  FADD R12, R12, -1024 ;  /* 0xc48000000c0c7421 */ /* 0x000fe20000000000 */
[----:B------:R-:W0:Y:S01]  /*0150*/  LDCU.64 UR6, c[0x0][0x358] ;  /* 0x00006b00ff0677ac */ /* 0x000e220008000a00 */
[----:B------:R-:W-:-:S05]  /*0160*/  UMOV UR4, URZ ;  /* 0x000000ff00047c82 */ /* 0x000fca0008000000 */
.L_x_28:
[----:B------:R-:W1:Y:S01]  /*0170*/  LDC.64 R14, c[0x3][R6+-0x28] ;  /* 0x00fff600060e7b82 */ /* 0x000e620000000a00 */
[----:B------:R-:W-:Y:S01]  /*0180*/  UIADD3 UR4, UPT, UPT, UR4, 0x4, URZ ;  /* 0x0000000404047890 */ /* 0x000fe2000fffe0ff */
[----:B------:R-:W-:Y:S01]  /*0190*/  BSSY.RECONVERGENT B0, `(.L_x_0) ;  /* 0x000002a000007945 */ /* 0x000fe20003800200 */
[----:B------:R-:W-:Y:S02]  /*01a0*/  MOV R13, 0xd09502f9 ;  /* 0xd09502f9000d7802 */ /* 0x000fe40000000f00 */
[----:B------:R-:W-:-:S03]  /*01b0*/  UISETP.NE.AND UP0, UPT, UR4, 0x14, UPT ;  /* 0x000000140400788c */ /* 0x000fc6000bf05270 */
[----:B------:R-:W2:Y:S01]  /*01c0*/  LDC R3, c[0x3][R6+-0x2c] ;  /* 0x00fff50006037b82 */ /* 0x000ea20000000800 */
[----:B-1----:R-:W-:Y:S01]  /*01d0*/  FADD R15, R12, -R15 ;  /* 0x8000000f0c0f7221 */ /* 0x002fe20000000000 */
[----:B------:R-:W-:-:S03]  /*01e0*/  FADD R14, R11, -R14 ;  /* 0x8000000e0b0e7221 */ /* 0x000fc60000000000 */
[----:B------:R-:W-:Y:S01]  /*01f0*/  FMUL R15, R15, R15 ;  /* 0x0000000f0f0f7220 */ /* 0x000fe20000400000 */
[----:B--2---:R-:W-:-:S03]  /*0200*/  FMUL R2, R3, R3 ;  /* 0x0000000303027220 */ /* 0x004fc60000400000 */
[----:B------:R-:W-:-:S05]  /*0210*/  FFMA R15, R14, R14, R15 ;  /* 0x0000000e0e0f7223 */ /* 0x000fca000000000f */
[----:B------:R-:W-:-:S13]  /*0220*/  FSETP.GEU.AND P0, PT, R15, R2, PT ;  /* 0x000000020f00720b */ /* 0x000fda0003f0e000 */
[----:B------:R-:W-:Y:S05]  /*0230*/  @P0 BRA `(.L_x_1) ;  /* 0x00000000007c0947 */ /* 0x000fea0003800000 */
[----:B------:R-:W-:Y:S01]  /*0240*/  FADD R13, R2, -R15 ;  /* 0x8000000f020d7221 */ /* 0x000fe20000000000 */
[----:B------:R-:W-:Y:S03]  /*0250*/  BSSY.RECONVERGENT B1, `(.L_x_2) ;  /* 0x000000e000017945 */ /* 0x000fe60003800200 */
[----:B------:R1:W2:Y:S01]  /*0260*/  MUFU.RSQ R0, R13 ;  /* 0x0000000d00007308 */ /* 0x0002a20000001400 */
[----:B------:R-:W-:-:S04]  /*0270*/  IADD3 R2, PT, PT, R13, -0xd000000, RZ ;  /* 0xf30000000d027810 */ /* 0x000fc80007ffe0ff */
[----:B------:R-:W-:-:S13]  /*0280*/  ISETP.GT.U32.AND P0, PT, R2, 0x727fffff, PT ;  /* 0x727fffff0200780c */ /* 0x000fda0003f04070 */
[----:B-12---:R-:W-:Y:S05]  /*0290*/  @!P0 BRA `(.L_x_3) ;  /* 0x0000000000148947 */ /* 0x006fea0003800000 */
[----:B------:R-:W-:Y:S01]  /*02a0*/  IMAD.MOV.U32 R0, RZ, RZ, R13 ;  /* 0x000000ffff007224 */ /* 0x000fe200078e000d */
[----:B------:R-:W-:-:S07]  /*02b0*/  MOV R19, 0x2d0 ;  /* 0x000002d000137802 */ /* 0x000fce0000000f00 */
[----:B0-----:R-:W-:Y:S05]  /*02c0*/  CALL.REL.NOINC `($__internal_0_$__cuda_sm20_sqrt_rn_f32_slowpath) ;  /* 0x0000000c002c7944 */ /* 0x001fea0003c00000 */
[----:B------:R-:W-:Y:S01]  /*02d0*/  MOV R2, R0 ;  /* 0x0000000000027202 */ /* 0x000fe20000000f00 */
[----:B------:R-:W-:Y:S06]  /*02e0*/  BRA `(.L_x_4) ;  /* 0x0000000000107947 */ /* 0x000fec0003800000 */
.L_x_3:
[----:B------:R-:W-:Y:S01]  /*02f0*/  FMUL.FTZ R2, R13, R0 ;  /* 0x000000000d027220 */ /* 0x000fe20000410000 */
[----:B------:R-:W-:-:S03]  /*0300*/  FMUL.FTZ R0, R0, 0.5 ;  /* 0x3f00000000007820 */ /* 0x000fc60000410000 */
[----:B------:R-:W-:-:S04]  /*0310*/  FFMA R13, -R2, R2, R13 ;  /* 0x00000002020d7223 */ /* 0x000fc8000000010d */
[----:B------:R-:W-:-:S07]  /*0320*/  FFMA R2, R13, R0, R2 ;  /* 0x000000000d027223 */ /* 0x000fce0000000002 */
.L_x_4:
[----:B0-----:R-:W-:Y:S05]  /*0330*/  BSYNC.RECONVERGENT B1 ;  /* 0x0000000000017941 */ /* 0x001fea0003800200 */
.L_x_2:
[----:B------:R-:W0:Y:S01]  /*0340*/  MUFU.RCP R0, R3 ;  /* 0x0000000300007308 */ /* 0x000e220000001000 */
[----:B------:R-:W-:Y:S07]  /*0350*/  BSSY.RECONVERGENT B1, `(.L_x_5) ;  /* 0x000000b000017945 */ /* 0x000fee0003800200 */
[----:B------:R-:W1:Y:S01]  /*0360*/  FCHK P0, R2, R3 ;  /* 0x0000000302007302 */ /* 0x000e620000000000 */
[----:B0-----:R-:W-:-:S04]  /*0370*/  FFMA R13, -R3, R0, 1 ;  /* 0x3f800000030d7423 */ /* 0x001fc80000000100 */
[----:B------:R-:W-:-:S04]  /*0380*/  FFMA R0, R0, R13, R0 ;  /* 0x0000000d00007223 */ /* 0x000fc80000000000 */
[----:B------:R-:W-:-:S04]  /*0390*/  FFMA R13, R0, R2, RZ ;  /* 0x00000002000d7223 */ /* 0x000fc800000000ff */
[----:B------:R-:W-:-:S04]  /*03a0*/  FFMA R14, -R3, R13, R2 ;  /* 0x0000000d030e7223 */ /* 0x000fc80000000102 */
[----:B------:R-:W-:Y:S01]  /*03b0*/  FFMA R0, R0, R14, R13 ;  /* 0x0000000e00007223 */ /* 0x000fe2000000000d */
[----:B-1----:R-:W-:Y:S06]  /*03c0*/  @!P0 BRA `(.L_x_6) ;  /* 0x00000000000c8947 */ /* 0x002fec0003800000 */
[----:B------:R-:W-:Y:S02]  /*03d0*/  MOV R0, R2 ;  /* 0x0000000200007202 */ /* 0x000fe40000000f00 */
[----:B------:R-:W-:-:S07]  /*03e0*/  MOV R14, 0x400 ;  /* 0x00000400000e7802 */ /* 0x000fce0000000f00 */
[----:B------:R-:W-:Y:S05]  /*03f0*/  CALL.REL.NOINC `($__internal_1_$__cuda_sm3x_div_rn_noftz_f32_slowpath) ;  /* 0x0000000c003c7944 */ /* 0x000fea0003c00000 */
.L_x_6:
[----:B------:R-:W-:Y:S05]  /*0400*/  BSYNC.RECONVERGENT B1 ;  /* 0x0000000000017941 */ /* 0x000fea0003800200 */
.L_x_5:
[----:B------:R-:W0:Y:S02]  /*0410*/  LDC R13, c[0x3][R6+-0x20] ;  /* 0x00fff800060d7b82 */ /* 0x000e240000000800 */
[----:B0-----:R-:W-:-:S07]  /*0420*/  FADD R13, R13, R2 ;  /* 0x000000020d0d7221 */ /* 0x001fce0000000000 */
.L_x_1:
[----:B0-----:R-:W-:Y:S05]  /*0430*/  BSYNC.RECONVERGENT B0 ;  /* 0x0000000000007941 */ /* 0x001fea0003800200 */
.L_x_0:
[----:B------:R-:W0:Y:S01]  /*0440*/  LDC R19, c[0x3][R6+-0x8] ;  /* 0x00fffe0006137b82 */ /* 0x000e220000000800 */
[----:B------:R-:W-:Y:S01]  /*0450*/  FSETP.GT.AND P0, PT, R13, R8, PT ;  /* 0x000000080d00720b */ /* 0x000fe20003f04000 */
[----:B------:R-:W-:Y:S06]  /*0460*/  BSSY.RECONVERGENT B0, `(.L_x_7) ;  /* 0x000002f000007945 */ /* 0x000fec0003800200 */
[----:B------:R-:W1:Y:S06]  /*0470*/  LDC.64 R2, c[0x3][R6+-0x10] ;  /* 0x00fffc0006027b82 */ /* 0x000e6c0000000a00 */
[----:B------:R-:W-:-:S02]  /*0480*/  @P0 MOV R8, R13 ;  /* 0x0000000d00080202 */ /* 0x000fc40000000f00 */
[----:B------:R-:W2:Y:S01]  /*0490*/  @P0 LDC R17, c[0x3][R6+-0x30] ;  /* 0x00fff40006110b82 */ /* 0x000ea20000000800 */
[----:B0-----:R-:W-:-:S07]  /*04a0*/  FADD R19, R12, -R19 ;  /* 0x800000130c137221 */ /* 0x001fce0000000000 */
[----:B------:R-:W0:Y:S01]  /*04b0*/  @P0 LDC.64 R14, c[0x3][R6+-0x38] ;  /* 0x00fff200060e0b82 */ /* 0x000e220000000a00 */
[----:B------:R-:W-:Y:S01]  /*04c0*/  FMUL R16, R19, R19 ;  /* 0x0000001313107220 */ /* 0x000fe20000400000 */
[----:B-1----:R-:W-:-:S04]  /*04d0*/  FADD R3, R11, -R3 ;  /* 0x800000030b037221 */ /* 0x002fc80000000000 */
[----:B------:R-:W-:Y:S01]  /*04e0*/  FFMA R16, R3, R3, R16 ;  /* 0x0000000303107223 */ /* 0x000fe20000000010 */
[----:B------:R-:W-:Y:S01]  /*04f0*/  FMUL R3, R2, R2 ;  /* 0x0000000202037220 */ /* 0x000fe20000400000 */
[----:B--2---:R-:W-:Y:S01]  /*0500*/  @P0 FMUL R7, R0, R17 ;  /* 0x0000001100070220 */ /* 0x004fe20000400000 */
[----:B------:R-:W-:-:S03]  /*0510*/  IMAD.MOV.U32 R17, RZ, RZ, -0x2f6afd07 ;  /* 0xd09502f9ff117424 */ /* 0x000fc600078e00ff */
[----:B------:R-:W-:Y:S01]  /*0520*/  FSETP.GEU.AND P1, PT, R16, R3, PT ;  /* 0x000000031000720b */ /* 0x000fe20003f2e000 */
[C---:B0-----:R-:W-:Y:S01]  /*0530*/  @P0 FMUL R10, R0.reuse, R14 ;  /* 0x0000000e000a0220 */ /* 0x041fe20000400000 */
[----:B------:R-:W-:-:S11]  /*0540*/  @P0 FMUL R9, R0, R15 ;  /* 0x0000000f00090220 */ /* 0x000fd60000400000 */
[----:B------:R-:W-:Y:S05]  /*0550*/  @P1 BRA `(.L_x_8) ;  /* 0x00000000007c1947 */ /* 0x000fea0003800000 */
[----:B------:R-:W-:Y:S01]  /*0560*/  FADD R0, R3, -R16 ;  /* 0x8000001003007221 */ /* 0x000fe20000000000 */
[----:B------:R-:W-:Y:S03]  /*0570*/  BSSY.RECONVERGENT B1, `(.L_x_9) ;  /* 0x000000d000017945 */ /* 0x000fe60003800200 */
[----:B------:R0:W1:Y:S01]  /*0580*/  MUFU.RSQ R3, R0 ;  /* 0x0000000000037308 */ /* 0x0000620000001400 */
[----:B------:R-:W-:-:S04]  /*0590*/  IADD3 R13, PT, PT, R0, -0xd000000, RZ ;  /* 0xf3000000000d7810 */ /* 0x000fc80007ffe0ff */
[----:B------:R-:W-:-:S13]  /*05a0*/  ISETP.GT.U32.AND P0, PT, R13, 0x727fffff, PT ;  /* 0x727fffff0d00780c */ /* 0x000fda0003f04070 */
[----:B01----:R-:W-:Y:S05]  /*05b0*/  @!P0 BRA `(.L_x_10) ;  /* 0x0000000000108947 */ /* 0x003fea0003800000 */
[----:B------:R-:W-:-:S07]  /*05c0*/  MOV R19, 0x5e0 ;  /* 0x000005e000137802 */ /* 0x000fce0000000f00 */
[----:B------:R-:W-:Y:S05]  /*05d0*/  CALL.REL.NOINC `($__internal_0_$__cuda_sm20_sqrt_rn_f32_slowpath) ;  /* 0x0000000800687944 */ /* 0x000fea0003c00000 */
[----:B------:R-:W-:Y:S01]  /*05e0*/  MOV R13, R0 ;  /* 0x00000000000d7202 */ /* 0x000fe20000000f00 */
[----:B------:R-:W-:Y:S06]  /*05f0*/  BRA `(.L_x_11) ;  /* 0x0000000000107947 */ /* 0x000fec0003800000 */
.L_x_10:
[----:B------:R-:W-:Y:S01]  /*0600*/  FMUL.FTZ R13, R0, R3 ;  /* 0x00000003000d7220 */ /* 0x000fe20000410000 */
[----:B------:R-:W-:-:S03]  /*0610*/  FMUL.FTZ R3, R3, 0.5 ;  /* 0x3f00000003037820 */ /* 0x000fc60000410000 */
[----:B------:R-:W-:-:S04]  /*0620*/  FFMA R0, -R13, R13, R0 ;  /* 0x0000000d0d007223 */ /* 0x000fc80000000100 */
[----:B------:R-:W-:-:S07]  /*0630*/  FFMA R13, R0, R3, R13 ;  /* 0x00000003000d7223 */ /* 0x000fce000000000d */
.L_x_11:
[----:B------:R-:W-:Y:S05]  /*0640*/  BSYNC.RECONVERGENT B1 ;  /* 0x0000000000017941 */ /* 0x000fea0003800200 */
.L_x_9:
        /* <DEDUP_REMOVED lines=9> */
[----:B------:R-:W-:Y:S01]  /*06e0*/  MOV R3, R2 ;  /* 0x0000000200037202 */ /* 0x000fe20000000f00 */
[----:B------:R-:W-:Y:S01]  /*06f0*/  IMAD.MOV.U32 R0, RZ, RZ, R13 ;  /* 0x000000ffff007224 */ /* 0x000fe200078e000d */
[----:B------:R-:W-:-:S07]  /*0700*/  MOV R14, 0x720 ;  /* 0x00000720000e7802 */ /* 0x000fce0000000f00 */
[----:B------:R-:W-:Y:S05]  /*0710*/  CALL.REL.NOINC `($__internal_1_$__cuda_sm3x_div_rn_noftz_f32_slowpath) ;  /* 0x0000000800747944 */ /* 0x000fea0003c00000 */
.L_x_13:
[----:B------:R-:W-:Y:S05]  /*0720*/  BSYNC.RECONVERGENT B1 ;  /* 0x0000000000017941 */ /* 0x000fea0003800200 */
.L_x_12:
[----:B------:R-:W0:Y:S02]  /*0730*/  LDC R2, c[0x3][R6+-0x4] ;  /* 0x00ffff0006027b82 */ /* 0x000e240000000800 */
[----:B0-----:R-:W-:-:S07]  /*0740*/  FADD R17, R2, R13 ;  /* 0x0000000d02117221 */ /* 0x001fce0000000000 */
.L_x_8:
[----:B------:R-:W-:Y:S05]  /*0750*/  BSYNC.RECONVERGENT B0 ;  /* 0x0000000000007941 */ /* 0x000fea0003800200 */
.L_x_7:
[----:B------:R-:W0:Y:S01]  /*0760*/  LDC.64 R14, c[0x3][R6+0x10] ;  /* 0x00c00400060e7b82 */ /* 0x000e220000000a00 */
[----:B------:R-:W-:Y:S01]  /*0770*/  FSETP.GT.AND P0, PT, R17, R8, PT ;  /* 0x000000081100720b */ /* 0x000fe20003f04000 */
[----:B------:R-:W-:Y:S06]  /*0780*/  BSSY.RECONVERGENT B0, `(.L_x_14) ;  /* 0x0000030000007945 */ /* 0x000fec0003800200 */
[----:B------:R-:W1:Y:S06]  /*0790*/  LDC R13, c[0x3][R6+0xc] ;  /* 0x00c00300060d7b82 */ /* 0x000e6c0000000800 */
[----:B------:R-:W-:Y:S01]  /*07a0*/  @P0 MOV R8, R17 ;  /* 0x0000001100080202 */ /* 0x000fe20000000f00 */
[----:B------:R-:W-:Y:S01]  /*07b0*/  HFMA2 R17, -RZ, RZ, -36.65625, 4.5359134674072265625e-05 ;  /* 0xd09502f9ff117431 */ /* 0x000fe200000001ff */
[----:B------:R-:W2:Y:S01]  /*07c0*/  @P0 LDC.64 R2, c[0x3][R6+-0x18] ;  /* 0x00fffa0006020b82 */ /* 0x000ea20000000a00 */
[----:B0-----:R-:W-:Y:S01]  /*07d0*/  FADD R15, R12, -R15 ;  /* 0x8000000f0c0f7221 */ /* 0x001fe20000000000 */
[----:B------:R-:W-:-:S06]  /*07e0*/  FADD R14, R11, -R14 ;  /* 0x8000000e0b0e7221 */ /* 0x000fcc0000000000 */
[----:B------:R-:W0:Y:S01]  /*07f0*/  @P0 LDC R19, c[0x3][R6+-0x1c] ;  /* 0x00fff90006130b82 */ /* 0x000e220000000800 */
[----:B------:R-:W-:-:S04]  /*0800*/  FMUL R15, R15, R15 ;  /* 0x0000000f0f0f7220 */ /* 0x000fc80000400000 */
[----:B------:R-:W-:Y:S01]  /*0810*/  FFMA R15, R14, R14, R15 ;  /* 0x0000000e0e0f7223 */ /* 0x000fe2000000000f */
[----:B-1----:R-:W-:-:S05]  /*0820*/  FMUL R14, R13, R13 ;  /* 0x0000000d0d0e7220 */ /* 0x002fca0000400000 */
[----:B------:R-:W-:Y:S01]  /*0830*/  FSETP.GEU.AND P1, PT, R15, R14, PT ;  /* 0x0000000e0f00720b */ /* 0x000fe20003f2e000 */
[C---:B--2---:R-:W-:Y:S01]  /*0840*/  @P0 FMUL R9, R0.reuse, R2 ;  /* 0x0000000200090220 */ /* 0x044fe20000400000 */
[C---:B------:R-:W-:Y:S01]  /*0850*/  @P0 FMUL R7, R0.reuse, R3 ;  /* 0x0000000300070220 */ /* 0x040fe20000400000 */
[----:B0-----:R-:W-:-:S10]  /*0860*/  @P0 FMUL R10, R0, R19 ;  /* 0x00000013000a0220 */ /* 0x001fd40000400000 */
[----:B------:R-:W-:Y:S05]  /*0870*/  @P1 BRA `(.L_x_15) ;  /* 0x0000000000801947 */ /* 0x000fea0003800000 */
[----:B------:R-:W-:Y:S01]  /*0880*/  FADD R3, R14, -R15 ;  /* 0x8000000f0e037221 */ /* 0x000fe20000000000 */
[----:B------:R-:W-:Y:S03]  /*0890*/  BSSY.RECONVERGENT B1, `(.L_x_16) ;  /* 0x000000e000017945 */ /* 0x000fe60003800200 */
[----:B------:R0:W1:Y:S01]  /*08a0*/  MUFU.RSQ R0, R3 ;  /* 0x0000000300007308 */ /* 0x0000620000001400 */
[----:B------:R-:W-:-:S04]  /*08b0*/  IADD3 R2, PT, PT, R3, -0xd000000, RZ ;  /* 0xf300000003027810 */ /* 0x000fc80007ffe0ff */
[----:B------:R-:W-:-:S13]  /*08c0*/  ISETP.GT.U32.AND P0, PT, R2, 0x727fffff, PT ;  /* 0x727fffff0200780c */ /* 0x000fda0003f04070 */
[----:B01----:R-:W-:Y:S05]  /*08d0*/  @!P0 BRA `(.L_x_17) ;  /* 0x0000000000148947 */ /* 0x003fea0003800000 */
[----:B------:R-:W-:Y:S01]  /*08e0*/  IMAD.MOV.U32 R0, RZ, RZ, R3 ;  /* 0x000000ffff007224 */ /* 0x000fe200078e0003 */
[----:B------:R-:W-:-:S07]  /*08f0*/  MOV R19, 0x910 ;  /* 0x0000091000137802 */ /* 0x000fce0000000f00 */
[----:B------:R-:W-:Y:S05]  /*0900*/  CALL.REL.NOINC `($__internal_0_$__cuda_sm20_sqrt_rn_f32_slowpath) ;  /* 0x00000004009c7944 */ /* 0x000fea0003c00000 */
[----:B------:R-:W-:Y:S01]  /*0910*/  MOV R2, R0 ;  /* 0x0000000000027202 */ /* 0x000fe20000000f00 */
[----:B------:R-:W-:Y:S06]  /*0920*/  BRA `(.L_x_18) ;  /* 0x0000000000107947 */ /* 0x000fec0003800000 */
.L_x_17:
[----:B------:R-:W-:Y:S01]  /*0930*/  FMUL.FTZ R2, R3, R0 ;  /* 0x0000000003027220 */ /* 0x000fe20000410000 */
[----:B------:R-:W-:-:S03]  /*0940*/  FMUL.FTZ R0, R0, 0.5 ;  /* 0x3f00000000007820 */ /* 0x000fc60000410000 */
[----:B------:R-:W-:-:S04]  /*0950*/  FFMA R3, -R2, R2, R3 ;  /* 0x0000000202037223 */ /* 0x000fc80000000103 */
[----:B------:R-:W-:-:S07]  /*0960*/  FFMA R2, R3, R0, R2 ;  /* 0x0000000003027223 */ /* 0x000fce0000000002 */
.L_x_18:
[----:B------:R-:W-:Y:S05]  /*0970*/  BSYNC.RECONVERGENT B1 ;  /* 0x0000000000017941 */ /* 0x000fea0003800200 */
.L_x_16:
        /* <DEDUP_REMOVED lines=10> */
[----:B------:R-:W-:Y:S02]  /*0a20*/  MOV R0, R2 ;  /* 0x0000000200007202 */ /* 0x000fe40000000f00 */
[----:B------:R-:W-:-:S07]  /*0a30*/  MOV R14, 0xa50 ;  /* 0x00000a50000e7802 */ /* 0x000fce0000000f00 */
[----:B------:R-:W-:Y:S05]  /*0a40*/  CALL.REL.NOINC `($__internal_1_$__cuda_sm3x_div_rn_noftz_f32_slowpath) ;  /* 0x0000000400a87944 */ /* 0x000fea0003c00000 */
.L_x_20:
[----:B------:R-:W-:Y:S05]  /*0a50*/  BSYNC.RECONVERGENT B1 ;  /* 0x0000000000017941 */ /* 0x000fea0003800200 */
.L_x_19:
[----:B------:R-:W0:Y:S02]  /*0a60*/  LDC R17, c[0x3][R6+0x18] ;  /* 0x00c0060006117b82 */ /* 0x000e240000000800 */
[----:B0-----:R-:W-:-:S07]  /*0a70*/  FADD R17, R17, R2 ;  /* 0x0000000211117221 */ /* 0x001fce0000000000 */
.L_x_15:
[----:B------:R-:W-:Y:S05]  /*0a80*/  BSYNC.RECONVERGENT B0 ;  /* 0x0000000000007941 */ /* 0x000fea0003800200 */
.L_x_14:
[----:B------:R-:W0:Y:S01]  /*0a90*/  LDC R19, c[0x3][R6+0x30] ;  /* 0x00c00c0006137b82 */ /* 0x000e220000000800 */
[----:B------:R-:W-:Y:S01]  /*0aa0*/  FSETP.GT.AND P0, PT, R17, R8, PT ;  /* 0x000000081100720b */ /* 0x000fe20003f04000 */
[----:B------:R-:W-:Y:S06]  /*0ab0*/  BSSY.RECONVERGENT B0, `(.L_x_21) ;  /* 0x000002f000007945 */ /* 0x000fec0003800200 */
[----:B------:R-:W1:Y:S06]  /*0ac0*/  LDC.64 R2, c[0x3][R6+0x28] ;  /* 0x00c00a0006027b82 */ /* 0x000e6c0000000a00 */
[----:B------:R-:W-:-:S02]  /*0ad0*/  @P0 IMAD.MOV.U32 R8, RZ, RZ, R17 ;  /* 0x000000ffff080224 */ /* 0x000fc400078e0011 */
        /* <DEDUP_REMOVED lines=8> */
[----:B------:R-:W-:-:S03]  /*0b60*/  HFMA2 R13, -RZ, RZ, -36.65625, 4.5359134674072265625e-05 ;  /* 0xd09502f9ff0d7431 */ /* 0x000fc600000001ff */
        /* <DEDUP_REMOVED lines=14> */
.L_x_24:
[----:B------:R-:W-:Y:S01]  /*0c50*/  FMUL.FTZ R13, R0, R3 ;  /* 0x00000003000d7220 */ /* 0x000fe20000410000 */
[----:B------:R-:W-:-:S03]  /*0c60*/  FMUL.FTZ R3, R3, 0.5 ;  /* 0x3f00000003037820 */ /* 0x000fc60000410000 */
[----:B------:R-:W-:-:S04]  /*0c70*/  FFMA R0, -R13, R13, R0 ;  /* 0x0000000d0d007223 */ /* 0x000fc80000000100 */
[----:B------:R-:W-:-:S07]  /*0c80*/  FFMA R13, R0, R3, R13 ;  /* 0x00000003000d7223 */ /* 0x000fce000000000d */
.L_x_25:
[----:B------:R-:W-:Y:S05]  /*0c90*/  BSYNC.RECONVERGENT B1 ;  /* 0x0000000000017941 */ /* 0x000fea0003800200 */
.L_x_23:
        /* <DEDUP_REMOVED lines=9> */
[----:B------:R-:W-:Y:S01]  /*0d30*/  IMAD.MOV.U32 R3, RZ, RZ, R2 ;  /* 0x000000ffff037224 */ /* 0x000fe200078e0002 */
[----:B------:R-:W-:Y:S02]  /*0d40*/  MOV R0, R13 ;  /* 0x0000000d00007202 */ /* 0x000fe40000000f00 */
[----:B------:R-:W-:-:S07]  /*0d50*/  MOV R14, 0xd70 ;  /* 0x00000d70000e7802 */ /* 0x000fce0000000f00 */
[----:B------:R-:W-:Y:S05]  /*0d60*/  CALL.REL.NOINC `($__internal_1_$__cuda_sm3x_div_rn_noftz_f32_slowpath) ;  /* 0x0000000000e07944 */ /* 0x000fea0003c00000 */
.L_x_27:
[----:B------:R-:W-:Y:S05]  /*0d70*/  BSYNC.RECONVERGENT B1 ;  /* 0x0000000000017941 */ /* 0x000fea0003800200 */
.L_x_26:
[----:B------:R-:W0:Y:S02]  /*0d80*/  LDC R2, c[0x3][R6+0x34] ;  /* 0x00c00d0006027b82 */ /* 0x000e240000000800 */
[----:B0-----:R-:W-:-:S07]  /*0d90*/  FADD R13, R2, R13 ;  /* 0x0000000d020d7221 */ /* 0x001fce0000000000 */
.L_x_22:
[----:B------:R-:W-:Y:S05]  /*0da0*/  BSYNC.RECONVERGENT B0 ;  /* 0x0000000000007941 */ /* 0x000fea0003800200 */
.L_x_21:
[----:B------:R-:W-:-:S13]  /*0db0*/  FSETP.GT.AND P0, PT, R13, R8, PT ;  /* 0x000000080d00720b */ /* 0x000fda0003f04000 */
[----:B------:R0:W1:Y:S01]  /*0dc0*/  @P0 LDC.64 R14, c[0x3][R6+0x20] ;  /* 0x00c00800060e0b82 */ /* 0x0000620000000a00 */
[----:B------:R-:W-:-:S07]  /*0dd0*/  @P0 MOV R8, R13 ;  /* 0x0000000d00080202 */ /* 0x000fce0000000f00 */
[----:B------:R0:W2:Y:S02]  /*0de0*/  @P0 LDC R3, c[0x3][R6+0x1c] ;  /* 0x00c0070006030b82 */ /* 0x0000a40000000800 */
[----:B0-----:R-:W-:Y:S01]  /*0df0*/  IADD3 R6, PT, PT, R6, 0x70, RZ ;  /* 0x0000007006067810 */ /* 0x001fe20007ffe0ff */
[C---:B-1----:R-:W-:Y:S01]  /*0e00*/  @P0 FMUL R9, R0.reuse, R14 ;  /* 0x0000000e00090220 */ /* 0x042fe20000400000 */
[C---:B------:R-:W-:Y:S01]  /*0e10*/  @P0 FMUL R7, R0.reuse, R15 ;  /* 0x0000000f00070220 */ /* 0x040fe20000400000 */
[----:B--2---:R-:W-:Y:S01]  /*0e20*/  @P0 FMUL R10, R0, R3 ;  /* 0x00000003000a0220 */ /* 0x004fe20000400000 */
[----:B------:R-:W-:Y:S06]  /*0e30*/  BRA.U UP0, `(.L_x_28) ;  /* 0xfffffff100cc7547 */ /* 0x000fec000b83ffff */
[----:B------:R-:W0:Y:S01]  /*0e40*/  LDCU.64 UR8, c[0x0][0x380] ;  /* 0x00007000ff0877ac */ /* 0x000e220008000a00 */
[----:B------:R-:W-:Y:S01]  /*0e50*/  FADD.SAT R0, RZ, R9 ;  /* 0x00000009ff007221 */ /* 0x000fe20000002000 */
[----:B------:R-:W-:Y:S01]  /*0e60*/  FADD.SAT R10, RZ, R10 ;  /* 0x0000000aff0a7221 */ /* 0x000fe20000002000 */
[----:B------:R-:W-:Y:S02]  /*0e70*/  IMAD R5, R4, 0x800, R5 ;  /* 0x0000080004057824 */ /* 0x000fe400078e0205 */
[----:B------:R-:W-:Y:S01]  /*0e80*/  FMUL R6, R0, 255 ;  /* 0x437f000000067820 */ /* 0x000fe20000400000 */
[----:B------:R-:W-:Y:S01]  /*0e90*/  FADD.SAT R0, RZ, R7 ;  /* 0x00000007ff007221 */ /* 0x000fe20000002000 */
[----:B------:R-:W-:Y:S02]  /*0ea0*/  FMUL R10, R10, 255 ;  /* 0x437f00000a0a7820 */ /* 0x000fe40000400000 */
[----:B------:R-:W1:Y:S01]  /*0eb0*/  F2I.U32.TRUNC.NTZ R7, R6 ;  /* 0x0000000600077305 */ /* 0x000e62000020f000 */
[----:B------:R-:W-:Y:S01]  /*0ec0*/  FMUL R4, R0, 255 ;  /* 0x437f000000047820 */ /* 0x000fe20000400000 */
[----:B------:R-:W-:-:S06]  /*0ed0*/  SHF.L.U32 R0, R5, 0x2, RZ ;  /* 0x0000000205007819 */ /* 0x000fcc00000006ff */
[----:B------:R-:W2:Y:S01]  /*0ee0*/  F2I.U32.TRUNC.NTZ R9, R10 ;  /* 0x0000000a00097305 */ /* 0x000ea2000020f000 */
[----:B0-----:R-:W-:-:S04]  /*0ef0*/  IADD3 R2, P0, PT, R0, UR8, RZ ;  /* 0x0000000800027c10 */ /* 0x001fc8000ff1e0ff */
[----:B------:R-:W-:Y:S01]  /*0f00*/  LEA.HI.X.SX32 R3, R0, UR9, 0x1, P0 ;  /* 0x0000000900037c11 */ /* 0x000fe200080f0eff */
[----:B------:R-:W-:Y:S02]  /*0f10*/  HFMA2 R0, -RZ, RZ, 0, 1.5199184417724609375e-05 ;  /* 0x000000ffff007431 */ /* 0x000fe400000001ff */
[----:B------:R-:W0:Y:S02]  /*0f20*/  F2I.U32.TRUNC.NTZ R5, R4 ;  /* 0x0000000400057305 */ /* 0x000e24000020f000 */
[----:B-1----:R-:W-:Y:S04]  /*0f30*/  STG.E.U8 desc[UR6][R2.64+0x1], R7 ;  /* 0x0000010702007986 */ /* 0x002fe8000c101106 */
[----:B------:R-:W-:Y:S04]  /*0f40*/  STG.E.U8 desc[UR6][R2.64+0x3], R0 ;  /* 0x0000030002007986 */ /* 0x000fe8000c101106 */
[----:B--2---:R-:W-:Y:S04]  /*0f50*/  STG.E.U8 desc[UR6][R2.64], R9 ;  /* 0x0000000902007986 */ /* 0x004fe8000c101106 */
[----:B0-----:R-:W-:Y:S01]  /*0f60*/  STG.E.U8 desc[UR6][R2.64+0x2], R5 ;  /* 0x0000020502007986 */ /* 0x001fe2000c101106 */
[----:B------:R-:W-:Y:S05]  /*0f70*/  EXIT ;  /* 0x000000000000794d */ /* 0x000fea0003800000 */
        .weak           $__internal_0_$__cuda_sm20_sqrt_rn_f32_slowpath
        .type           $__internal_0_$__cuda_sm20_sqrt_rn_f32_slowpath,@function
        .size           $__internal_0_$__cuda_sm20_sqrt_rn_f32_slowpath,($__internal_1_$__cuda_sm3x_div_rn_noftz_f32_slowpath - $__internal_0_$__cuda_sm20_sqrt_rn_f32_slowpath)
$__internal_0_$__cuda_sm20_sqrt_rn_f32_slowpath:
[----:B------:R-:W-:-:S13]  /*0f80*/  LOP3.LUT P0, RZ, R0, 0x7fffffff, RZ, 0xc0, !PT ;  /* 0x7fffffff00ff7812 */ /* 0x000fda000780c0ff */
[----:B------:R-:W-:Y:S01]  /*0f90*/  @!P0 MOV R14, R0 ;  /* 0x00000000000e8202 */ /* 0x000fe20000000f00 */
[----:B------:R-:W-:Y:S06]  /*0fa0*/  @!P0 BRA `(.L_x_29) ;  /* 0x0000000000408947 */ /* 0x000fec0003800000 */
[----:B------:R-:W-:-:S13]  /*0fb0*/  FSETP.GEU.FTZ.AND P0, PT, R0, RZ, PT ;  /* 0x000000ff0000720b */ /* 0x000fda0003f1e000 */
[----:B------:R-:W-:Y:S01]  /*0fc0*/  @!P0 MOV R14, 0x7fffffff ;  /* 0x7fffffff000e8802 */ /* 0x000fe20000000f00 */
[----:B------:R-:W-:Y:S06]  /*0fd0*/  @!P0 BRA `(.L_x_29) ;  /* 0x0000000000348947 */ /* 0x000fec0003800000 */
[----:B------:R-:W-:-:S13]  /*0fe0*/  FSETP.GTU.FTZ.AND P0, PT, |R0|, +INF , PT ;  /* 0x7f8000000000780b */ /* 0x000fda0003f1c200 */
[----:B------:R-:W-:Y:S01]  /*0ff0*/  @P0 FADD.FTZ R14, R0, 1 ;  /* 0x3f800000000e0421 */ /* 0x000fe20000010000 */
[----:B------:R-:W-:Y:S06]  /*1000*/  @P0 BRA `(.L_x_29) ;  /* 0x0000000000280947 */ /* 0x000fec0003800000 */
[----:B------:R-:W-:-:S13]  /*1010*/  FSETP.NEU.FTZ.AND P0, PT, |R0|, +INF , PT ;  /* 0x7f8000000000780b */ /* 0x000fda0003f1d200 */
[----:B------:R-:W-:-:S04]  /*1020*/  @P0 FFMA R15, R0, 1.84467440737095516160e+19, RZ ;  /* 0x5f800000000f0823 */ /* 0x000fc800000000ff */
[----:B------:R-:W0:Y:S02]  /*1030*/  @P0 MUFU.RSQ R14, R15 ;  /* 0x0000000f000e0308 */ /* 0x000e240000001400 */
[----:B0-----:R-:W-:Y:S01]  /*1040*/  @P0 FMUL.FTZ R16, R15, R14 ;  /* 0x0000000e0f100220 */ /* 0x001fe20000410000 */
[----:B------:R-:W-:Y:S01]  /*1050*/  @P0 FMUL.FTZ R18, R14, 0.5 ;  /* 0x3f0000000e120820 */ /* 0x000fe20000410000 */
[----:B------:R-:W-:Y:S02]  /*1060*/  @!P0 IMAD.MOV.U32 R14, RZ, RZ, R0 ;  /* 0x000000ffff0e8224 */ /* 0x000fe400078e0000 */
[----:B------:R-:W-:-:S04]  /*1070*/  @P0 FADD.FTZ R17, -R16, -RZ ;  /* 0x800000ff10110221 */ /* 0x000fc80000010100 */
[----:B------:R-:W-:-:S04]  /*1080*/  @P0 FFMA R17, R16, R17, R15 ;  /* 0x0000001110110223 */ /* 0x000fc8000000000f */
[----:B------:R-:W-:-:S04]  /*1090*/  @P0 FFMA R17, R17, R18, R16 ;  /* 0x0000001211110223 */ /* 0x000fc80000000010 */
[----:B------:R-:W-:-:S07]  /*10a0*/  @P0 FMUL.FTZ R14, R17, 2.3283064365386962891e-10 ;  /* 0x2f800000110e0820 */ /* 0x000fce0000410000 */
.L_x_29:
[----:B------:R-:W-:Y:S01]  /*10b0*/  HFMA2 R15, -RZ, RZ, 0, 0 ;  /* 0x00000000ff0f7431 */ /* 0x000fe200000001ff */
[----:B------:R-:W-:Y:S02]  /*10c0*/  MOV R0, R14 ;  /* 0x0000000e00007202 */ /* 0x000fe40000000f00 */
[----:B------:R-:W-:-:S04]  /*10d0*/  MOV R14, R19 ;  /* 0x00000013000e7202 */ /* 0x000fc80000000f00 */
[----:B------:R-:W-:Y:S05]  /*10e0*/  RET.REL.NODEC R14 `(_Z13render_kernelPh) ;  /* 0xffffffec0ec47950 */ /* 0x000fea0003c3ffff */
        .weak           $__internal_1_$__cuda_sm3x_div_rn_noftz_f32_slowpath
        .type           $__internal_1_$__cuda_sm3x_div_rn_noftz_f32_slowpath,@function
        .size           $__internal_1_$__cuda_sm3x_div_rn_noftz_f32_slowpath,(.L_x_43 - $__internal_1_$__cuda_sm3x_div_rn_noftz_f32_slowpath)
$__internal_1_$__cuda_sm3x_div_rn_noftz_f32_slowpath:
[----:B------:R-:W-:Y:S01]  /*10f0*/  SHF.R.U32.HI R15, RZ, 0x17, R3 ;  /* 0x00000017ff0f7819 */ /* 0x000fe20000011603 */
[----:B------:R-:W-:Y:S01]  /*1100*/  BSSY.RECONVERGENT B2, `(.L_x_30) ;  /* 0x0000062000027945 */ /* 0x000fe20003800200 */
[----:B------:R-:W-:Y:S02]  /*1110*/  SHF.R.U32.HI R16, RZ, 0x17, R0 ;  /* 0x00000017ff107819 */ /* 0x000fe40000011600 */
[----:B------:R-:W-:Y:S02]  /*1120*/  LOP3.LUT R15, R15, 0xff, RZ, 0xc0, !PT ;  /* 0x000000ff0f0f7812 */ /* 0x000fe400078ec0ff */
[----:B------:R-:W-:Y:S02]  /*1130*/  LOP3.LUT R19, R16, 0xff, RZ, 0xc0, !PT ;  /* 0x000000ff10137812 */ /* 0x000fe400078ec0ff */
[----:B------:R-:W-:-:S03]  /*1140*/  IADD3 R18, PT, PT, R15, -0x1, RZ ;  /* 0xffffffff0f127810 */ /* 0x000fc60007ffe0ff */
[----:B------:R-:W-:Y:S01]  /*1150*/  VIADD R17, R19, 0xffffffff ;  /* 0xffffffff13117836 */ /* 0x000fe20000000000 */
[----:B------:R-:W-:-:S04]  /*1160*/  ISETP.GT.U32.AND P0, PT, R18, 0xfd, PT ;  /* 0x000000fd1200780c */ /* 0x000fc80003f04070 */
[----:B------:R-:W-:-:S13]  /*1170*/  ISETP.GT.U32.OR P0, PT, R17, 0xfd, P0 ;  /* 0x000000fd1100780c */ /* 0x000fda0000704470 */
[----:B------:R-:W-:Y:S01]  /*1180*/  @!P0 MOV R16, RZ ;  /* 0x000000ff00108202 */ /* 0x000fe20000000f00 */
[----:B------:R-:W-:Y:S06]  /*1190*/  @!P0 BRA `(.L_x_31) ;  /* 0x00000000005c8947 */ /* 0x000fec0003800000 */
[----:B------:R-:W-:Y:S02]  /*11a0*/  FSETP.GTU.FTZ.AND P0, PT, |R0|, +INF , PT ;  /* 0x7f8000000000780b */ /* 0x000fe40003f1c200 */
[----:B------:R-:W-:-:S04]  /*11b0*/  FSETP.GTU.FTZ.AND P1, PT, |R3|, +INF , PT ;  /* 0x7f8000000300780b */ /* 0x000fc80003f3c200 */
[----:B------:R-:W-:-:S13]  /*11c0*/  PLOP3.LUT P0, PT, P0, P1, PT, 0xf8, 0x8f ;  /* 0x00000000008f781c */ /* 0x000fda0000703f70 */
[----:B------:R-:W-:Y:S05]  /*11d0*/  @P0 BRA `(.L_x_32) ;  /* 0x00000004004c0947 */ /* 0x000fea0003800000 */
[----:B------:R-:W-:-:S13]  /*11e0*/  LOP3.LUT P0, RZ, R3, 0x7fffffff, R0, 0xc8, !PT ;  /* 0x7fffffff03ff7812 */ /* 0x000fda000780c800 */
[----:B------:R-:W-:Y:S05]  /*11f0*/  @!P0 BRA `(.L_x_33) ;  /* 0x00000004003c8947 */ /* 0x000fea0003800000 */
[C---:B------:R-:W-:Y:S02]  /*1200*/  FSETP.NEU.FTZ.AND P2, PT, |R0|.reuse, +INF , PT ;  /* 0x7f8000000000780b */ /* 0x040fe40003f5d200 */
[----:B------:R-:W-:Y:S02]  /*1210*/  FSETP.NEU.FTZ.AND P1, PT, |R3|, +INF , PT ;  /* 0x7f8000000300780b */ /* 0x000fe40003f3d200 */
[----:B------:R-:W-:-:S11]  /*1220*/  FSETP.NEU.FTZ.AND P0, PT, |R0|, +INF , PT ;  /* 0x7f8000000000780b */ /* 0x000fd60003f1d200 */
[----:B------:R-:W-:Y:S05]  /*1230*/  @!P1 BRA !P2, `(.L_x_33) ;  /* 0x00000004002c9947 */ /* 0x000fea0005000000 */
[----:B------:R-:W-:-:S04]  /*1240*/  LOP3.LUT P2, RZ, R0, 0x7fffffff, RZ, 0xc0, !PT ;  /* 0x7fffffff00ff7812 */ /* 0x000fc8000784c0ff */
[----:B------:R-:W-:-:S13]  /*1250*/  PLOP3.LUT P1, PT, P1, P2, PT, 0x2f, 0xf2 ;  /* 0x0000000000f2781c */ /* 0x000fda0000f24577 */
[----:B------:R-:W-:Y:S05]  /*1260*/  @P1 BRA `(.L_x_34) ;  /* 0x0000000400181947 */ /* 0x000fea0003800000 */
[----:B------:R-:W-:-:S04]  /*1270*/  LOP3.LUT P1, RZ, R3, 0x7fffffff, RZ, 0xc0, !PT ;  /* 0x7fffffff03ff7812 */ /* 0x000fc8000782c0ff */
[----:B------:R-:W-:-:S13]  /*1280*/  PLOP3.LUT P0, PT, P0, P1, PT, 0x2f, 0xf2 ;  /* 0x0000000000f2781c */ /* 0x000fda0000702577 */
[----:B------:R-:W-:Y:S05]  /*1290*/  @P0 BRA `(.L_x_35) ;  /* 0x0000000400000947 */ /* 0x000fea0003800000 */
[----:B------:R-:W-:Y:S02]  /*12a0*/  ISETP.GE.AND P0, PT, R17, RZ, PT ;  /* 0x000000ff1100720c */ /* 0x000fe40003f06270 */
[----:B------:R-:W-:-:S11]  /*12b0*/  ISETP.GE.AND P1, PT, R18, RZ, PT ;  /* 0x000000ff1200720c */ /* 0x000fd60003f26270 */
[----:B------:R-:W-:Y:S01]  /*12c0*/  @P0 MOV R16, RZ ;  /* 0x000000ff00100202 */ /* 0x000fe20000000f00 */
[----:B------:R-:W-:Y:S01]  /*12d0*/  @!P0 FFMA R0, R0, 1.84467440737095516160e+19, RZ ;  /* 0x5f80000000008823 */ /* 0x000fe200000000ff */
[----:B------:R-:W-:Y:S01]  /*12e0*/  @!P0 MOV R16, 0xffffffc0 ;  /* 0xffffffc000108802 */ /* 0x000fe20000000f00 */
[----:B------:R-:W-:-:S03]  /*12f0*/  @!P1 FFMA R3, R3, 1.84467440737095516160e+19, RZ ;  /* 0x5f80000003039823 */ /* 0x000fc600000000ff */
[----:B------:R-:W-:-:S07]  /*1300*/  @!P1 IADD3 R16, PT, PT, R16, 0x40, RZ ;  /* 0x0000004010109810 */ /* 0x000fce0007ffe0ff */
.L_x_31:
[----:B------:R-:W-:Y:S01]  /*1310*/  LEA R18, R15, 0xc0800000, 0x17 ;  /* 0xc08000000f127811 */ /* 0x000fe200078eb8ff */
[----:B------:R-:W-:Y:S01]  /*1320*/  BSSY.RECONVERGENT B3, `(.L_x_36) ;  /* 0x0000036000037945 */ /* 0x000fe20003800200 */
[----:B------:R-:W-:-:S03]  /*1330*/  IADD3 R19, PT, PT, R19, -0x7f, RZ ;  /* 0xffffff8113137810 */ /* 0x000fc60007ffe0ff */
[----:B------:R-:W-:Y:S02]  /*1340*/  IMAD.IADD R20, R3, 0x1, -R18 ;  /* 0x0000000103147824 */ /* 0x000fe400078e0a12 */
[C---:B------:R-:W-:Y:S01]  /*1350*/  IMAD R0, R19.reuse, -0x800000, R0 ;  /* 0xff80000013007824 */ /* 0x040fe200078e0200 */
[----:B------:R-:W-:Y:S01]  /*1360*/  IADD3 R19, PT, PT, R19, 0x7f, -R15 ;  /* 0x0000007f13137810 */ /* 0x000fe20007ffe80f */
[----:B------:R-:W0:Y:S01]  /*1370*/  MUFU.RCP R3, R20 ;  /* 0x0000001400037308 */ /* 0x000e220000001000 */
[----:B------:R-:W-:Y:S02]  /*1380*/  FADD.FTZ R17, -R20, -RZ ;  /* 0x800000ff14117221 */ /* 0x000fe40000010100 */
[----:B------:R-:W-:Y:S02]  /*1390*/  IADD3 R19, PT, PT, R19, R16, RZ ;  /* 0x0000001013137210 */ /* 0x000fe40007ffe0ff */
[----:B0-----:R-:W-:-:S04]  /*13a0*/  FFMA R18, R3, R17, 1 ;  /* 0x3f80000003127423 */ /* 0x001fc80000000011 */
[----:B------:R-:W-:-:S04]  /*13b0*/  FFMA R3, R3, R18, R3 ;  /* 0x0000001203037223 */ /* 0x000fc80000000003 */
[----:B------:R-:W-:-:S04]  /*13c0*/  FFMA R18, R0, R3, RZ ;  /* 0x0000000300127223 */ /* 0x000fc800000000ff */
[----:B------:R-:W-:-:S04]  /*13d0*/  FFMA R21, R17, R18, R0 ;  /* 0x0000001211157223 */ /* 0x000fc80000000000 */
[----:B------:R-:W-:-:S04]  /*13e0*/  FFMA R18, R3, R21, R18 ;  /* 0x0000001503127223 */ /* 0x000fc80000000012 */
[----:B------:R-:W-:-:S04]  /*13f0*/  FFMA R17, R17, R18, R0 ;  /* 0x0000001211117223 */ /* 0x000fc80000000000 */
[----:B------:R-:W-:-:S05]  /*1400*/  FFMA R0, R3, R17, R18 ;  /* 0x0000001103007223 */ /* 0x000fca0000000012 */
[----:B------:R-:W-:-:S04]  /*1410*/  SHF.R.U32.HI R15, RZ, 0x17, R0 ;  /* 0x00000017ff0f7819 */ /* 0x000fc80000011600 */
[----:B------:R-:W-:-:S04]  /*1420*/  LOP3.LUT R15, R15, 0xff, RZ, 0xc0, !PT ;  /* 0x000000ff0f0f7812 */ /* 0x000fc800078ec0ff */
[----:B------:R-:W-:-:S04]  /*1430*/  IADD3 R20, PT, PT, R15, R19, RZ ;  /* 0x000000130f147210 */ /* 0x000fc80007ffe0ff */
[----:B------:R-:W-:-:S04]  /*1440*/  IADD3 R15, PT, PT, R20, -0x1, RZ ;  /* 0xffffffff140f7810 */ /* 0x000fc80007ffe0ff */
[----:B------:R-:W-:-:S13]  /*1450*/  ISETP.GE.U32.AND P0, PT, R15, 0xfe, PT ;  /* 0x000000fe0f00780c */ /* 0x000fda0003f06070 */
[----:B------:R-:W-:Y:S05]  /*1460*/  @!P0 BRA `(.L_x_37) ;  /* 0x0000000000808947 */ /* 0x000fea0003800000 */
[----:B------:R-:W-:-:S13]  /*1470*/  ISETP.GT.AND P0, PT, R20, 0xfe, PT ;  /* 0x000000fe1400780c */ /* 0x000fda0003f04270 */
[----:B------:R-:W-:Y:S05]  /*1480*/  @P0 BRA `(.L_x_38) ;  /* 0x00000000006c0947 */ /* 0x000fea0003800000 */
[----:B------:R-:W-:-:S13]  /*1490*/  ISETP.GE.AND P0, PT, R20, 0x1, PT ;  /* 0x000000011400780c */ /* 0x000fda0003f06270 */
[----:B------:R-:W-:Y:S05]  /*14a0*/  @P0 BRA `(.L_x_39) ;  /* 0x0000000000740947 */ /* 0x000fea0003800000 */
[----:B------:R-:W-:Y:S02]  /*14b0*/  ISETP.GE.AND P0, PT, R20, -0x18, PT ;  /* 0xffffffe81400780c */ /* 0x000fe40003f06270 */
[----:B------:R-:W-:-:S11]  /*14c0*/  LOP3.LUT R0, R0, 0x80000000, RZ, 0xc0, !PT ;  /* 0x8000000000007812 */ /* 0x000fd600078ec0ff */
[----:B------:R-:W-:Y:S05]  /*14d0*/  @!P0 BRA `(.L_x_39) ;  /* 0x0000000000688947 */ /* 0x000fea0003800000 */
[-CC-:B------:R-:W-:Y:S01]  /*14e0*/  FFMA.RZ R15, R3, R17.reuse, R18.reuse ;  /* 0x00000011030f7223 */ /* 0x180fe2000000c012 */
[C---:B------:R-:W-:Y:S02]  /*14f0*/  ISETP.NE.AND P2, PT, R20.reuse, RZ, PT ;  /* 0x000000ff1400720c */ /* 0x040fe40003f45270 */
[C---:B------:R-:W-:Y:S02]  /*1500*/  ISETP.NE.AND P1, PT, R20.reuse, RZ, PT ;  /* 0x000000ff1400720c */ /* 0x040fe40003f25270 */
[----:B------:R-:W-:Y:S01]  /*1510*/  LOP3.LUT R16, R15, 0x7fffff, RZ, 0xc0, !PT ;  /* 0x007fffff0f107812 */ /* 0x000fe200078ec0ff */
[CCC-:B------:R-:W-:Y:S01]  /*1520*/  FFMA.RP R15, R3.reuse, R17.reuse, R18.reuse ;  /* 0x00000011030f7223 */ /* 0x1c0fe20000008012 */
[----:B------:R-:W-:Y:S01]  /*1530*/  FFMA.RM R18, R3, R17, R18 ;  /* 0x0000001103127223 */ /* 0x000fe20000004012 */
[----:B------:R-:W-:Y:S01]  /*1540*/  VIADD R3, R20, 0x20 ;  /* 0x0000002014037836 */ /* 0x000fe20000000000 */
[----:B------:R-:W-:Y:S02]  /*1550*/  LOP3.LUT R16, R16, 0x800000, RZ, 0xfc, !PT ;  /* 0x0080000010107812 */ /* 0x000fe400078efcff */
[----:B------:R-:W-:-:S02]  /*1560*/  IADD3 R17, PT, PT, -R20, RZ, RZ ;  /* 0x000000ff14117210 */ /* 0x000fc40007ffe1ff */
[----:B------:R-:W-:Y:S02]  /*1570*/  SHF.L.U32 R3, R16, R3, RZ ;  /* 0x0000000310037219 */ /* 0x000fe400000006ff */
[----:B------:R-:W-:Y:S02]  /*1580*/  FSETP.NEU.FTZ.AND P0, PT, R15, R18, PT ;  /* 0x000000120f00720b */ /* 0x000fe40003f1d000 */
[----:B------:R-:W-:Y:S02]  /*1590*/  SEL R15, R17, RZ, P2 ;  /* 0x000000ff110f7207 */ /* 0x000fe40001000000 */
[----:B------:R-:W-:Y:S02]  /*15a0*/  ISETP.NE.AND P1, PT, R3, RZ, P1 ;  /* 0x000000ff0300720c */ /* 0x000fe40000f25270 */
[----:B------:R-:W-:Y:S02]  /*15b0*/  SHF.R.U32.HI R15, RZ, R15, R16 ;  /* 0x0000000fff0f7219 */ /* 0x000fe40000011610 */
[----:B------:R-:W-:-:S02]  /*15c0*/  PLOP3.LUT P0, PT, P0, P1, PT, 0xf8, 0x8f ;  /* 0x00000000008f781c */ /* 0x000fc40000703f70 */
[----:B------:R-:W-:Y:S02]  /*15d0*/  SHF.R.U32.HI R16, RZ, 0x1, R15 ;  /* 0x00000001ff107819 */ /* 0x000fe4000001160f */
[----:B------:R-:W-:-:S04]  /*15e0*/  SEL R3, RZ, 0x1, !P0 ;  /* 0x00000001ff037807 */ /* 0x000fc80004000000 */
[----:B------:R-:W-:-:S04]  /*15f0*/  LOP3.LUT R18, R3, 0x1, R16, 0xf8, !PT ;  /* 0x0000000103127812 */ /* 0x000fc800078ef810 */
[----:B------:R-:W-:-:S04]  /*1600*/  LOP3.LUT R15, R18, R15, RZ, 0xc0, !PT ;  /* 0x0000000f120f7212 */ /* 0x000fc800078ec0ff */
[----:B------:R-:W-:-:S04]  /*1610*/  IADD3 R15, PT, PT, R16, R15, RZ ;  /* 0x0000000f100f7210 */ /* 0x000fc80007ffe0ff */
[----:B------:R-:W-:Y:S01]  /*1620*/  LOP3.LUT R0, R15, R0, RZ, 0xfc, !PT ;  /* 0x000000000f007212 */ /* 0x000fe200078efcff */
[----:B------:R-:W-:Y:S06]  /*1630*/  BRA `(.L_x_39) ;  /* 0x0000000000107947 */ /* 0x000fec0003800000 */
.L_x_38:
[----:B------:R-:W-:-:S04]  /*1640*/  LOP3.LUT R0, R0, 0x80000000, RZ, 0xc0, !PT ;  /* 0x8000000000007812 */ /* 0x000fc800078ec0ff */
[----:B------:R-:W-:Y:S01]  /*1650*/  LOP3.LUT R0, R0, 0x7f800000, RZ, 0xfc, !PT ;  /* 0x7f80000000007812 */ /* 0x000fe200078efcff */
[----:B------:R-:W-:Y:S06]  /*1660*/  BRA `(.L_x_39) ;  /* 0x0000000000047947 */ /* 0x000fec0003800000 */
.L_x_37:
[----:B------:R-:W-:-:S07]  /*1670*/  LEA R0, R19, R0, 0x17 ;  /* 0x0000000013007211 */ /* 0x000fce00078eb8ff */
.L_x_39:
[----:B------:R-:W-:Y:S05]  /*1680*/  BSYNC.RECONVERGENT B3 ;  /* 0x0000000000037941 */ /* 0x000fea0003800200 */
.L_x_36:
[----:B------:R-:W-:Y:S05]  /*1690*/  BRA `(.L_x_40) ;  /* 0x0000000000207947 */ /* 0x000fea0003800000 */
.L_x_35:
[----:B------:R-:W-:-:S04]  /*16a0*/  LOP3.LUT R0, R3, 0x80000000, R0, 0x48, !PT ;  /* 0x8000000003007812 */ /* 0x000fc800078e4800 */
[----:B------:R-:W-:Y:S01]  /*16b0*/  LOP3.LUT R0, R0, 0x7f800000, RZ, 0xfc, !PT ;  /* 0x7f80000000007812 */ /* 0x000fe200078efcff */
[----:B------:R-:W-:Y:S06]  /*16c0*/  BRA `(.L_x_40) ;  /* 0x0000000000147947 */ /* 0x000fec0003800000 */
.L_x_34:
[----:B------:R-:W-:Y:S01]  /*16d0*/  LOP3.LUT R0, R3, 0x80000000, R0, 0x48, !PT ;  /* 0x8000000003007812 */ /* 0x000fe200078e4800 */
[----:B------:R-:W-:Y:S06]  /*16e0*/  BRA `(.L_x_40) ;  /* 0x00000000000c7947 */ /* 0x000fec0003800000 */
.L_x_33:
[----:B------:R-:W0:Y:S01]  /*16f0*/  MUFU.RSQ R0, -QNAN ;  /* 0xffc0000000007908 */ /* 0x000e220000001400 */
[----:B------:R-:W-:Y:S05]  /*1700*/  BRA `(.L_x_40) ;  /* 0x0000000000047947 */ /* 0x000fea0003800000 */
.L_x_32:
[----:B------:R-:W-:-:S07]  /*1710*/  FADD.FTZ R0, R0, R3 ;  /* 0x0000000300007221 */ /* 0x000fce0000010000 */
.L_x_40:
[----:B------:R-:W-:Y:S05]  /*1720*/  BSYNC.RECONVERGENT B2 ;  /* 0x0000000000027941 */ /* 0x000fea0003800200 */
.L_x_30:
[----:B------:R-:W-:-:S04]  /*1730*/  HFMA2 R15, -RZ, RZ, 0, 0 ;  /* 0x00000000ff0f7431 */ /* 0x000fc800000001ff */
[----:B0-----:R-:W-:Y:S05]  /*1740*/  RET.REL.NODEC R14 `(_Z13render_kernelPh) ;  /* 0xffffffe80e2c7950 */ /* 0x001fea0003c3ffff */
.L_x_41:
[----:B------:R-:W-:-:S00]  /*1750*/  BRA `(.L_x_41) ;  /* 0xfffffffc00fc7947 */ /* 0x000fc0000383ffff */
[----:B------:R-:W-:-:S00]  /*1760*/  NOP ;  /* 0x0000000000007918 */ /* 0x000fc00000000000 */
        /* <DEDUP_REMOVED lines=9> */
.L_x_43:


//--------------------- .nv.shared.reserved.0     --------------------------
	.section	.nv.shared.reserved.0,"aw",@nobits
	.weak		__nv_reservedSMEM_offset_0_alias
	.size		__nv_reservedSMEM_offset_0_alias, 0, 64
	.other		__nv_reservedSMEM_offset_0_alias,@"STO_CUDA_RESERVED_SHARED STV_DEFAULT"
__nv_reservedSMEM_offset_0_alias:
	.zero		0
	.zero		64


//--------------------- .nv.constant0._Z13render_kernelPh --------------------------
	.section	.nv.constant0._Z13render_kernelPh,"a",@progbits
	.sectionflags	@""
	.align	4
.nv.constant0._Z13render_kernelPh:
	.zero		904


//--------------------- SYMBOLS --------------------------

	.type		.nv.reservedSmem.offset0,@object
	.size		.nv.reservedSmem.offset0,0x4
